//
// Generated by NVIDIA NVVM Compiler
//
// Compiler Build ID: CL-36424714
// Cuda compilation tools, release 13.0, V13.0.88
// Based on NVVM 20.0.0
//

.version 9.0
.target sm_100
.address_size 64

	// .globl	_Z14vec_add_kernelPKfS0_Pfi

.visible .entry _Z14vec_add_kernelPKfS0_Pfi(
	.param .u64 .ptr .align 1 _Z14vec_add_kernelPKfS0_Pfi_param_0,
	.param .u64 .ptr .align 1 _Z14vec_add_kernelPKfS0_Pfi_param_1,
	.param .u64 .ptr .align 1 _Z14vec_add_kernelPKfS0_Pfi_param_2,
	.param .u32 _Z14vec_add_kernelPKfS0_Pfi_param_3
)
{
	.reg .pred 	%p<7>;
	.reg .b32 	%r<31>;
	.reg .b32 	%f<16>;
	.reg .b64 	%rd<25>;

	ld.param.u64 	%rd4, [_Z14vec_add_kernelPKfS0_Pfi_param_0];
	ld.param.u64 	%rd5, [_Z14vec_add_kernelPKfS0_Pfi_param_1];
	ld.param.u64 	%rd6, [_Z14vec_add_kernelPKfS0_Pfi_param_2];
	ld.param.u32 	%r12, [_Z14vec_add_kernelPKfS0_Pfi_param_3];
	cvta.to.global.u64 	%rd1, %rd6;
	cvta.to.global.u64 	%rd2, %rd5;
	cvta.to.global.u64 	%rd3, %rd4;
	mov.u32 	%r13, %ctaid.x;
	mov.u32 	%r14, %ntid.x;
	mov.u32 	%r15, %tid.x;
	mad.lo.s32 	%r29, %r13, %r14, %r15;
	mov.u32 	%r16, %nctaid.x;
	mul.lo.s32 	%r2, %r14, %r16;
	setp.ge.s32 	%p1, %r29, %r12;
	@%p1 bra 	$L__BB0_7;
	add.s32 	%r17, %r29, %r2;
	max.s32 	%r18, %r12, %r17;
	setp.lt.s32 	%p2, %r17, %r12;
	selp.u32 	%r19, 1, 0, %p2;
	add.s32 	%r20, %r17, %r19;
	sub.s32 	%r21, %r18, %r20;
	div.u32 	%r22, %r21, %r2;
	add.s32 	%r3, %r22, %r19;
	and.b32  	%r23, %r3, 3;
	setp.eq.s32 	%p3, %r23, 3;
	@%p3 bra 	$L__BB0_4;
	add.s32 	%r24, %r3, 1;
	and.b32  	%r25, %r24, 3;
	neg.s32 	%r27, %r25;
$L__BB0_3:
	.pragma "nounroll";
	mul.wide.s32 	%rd7, %r29, 4;
	add.s64 	%rd8, %rd1, %rd7;
	add.s64 	%rd9, %rd2, %rd7;
	add.s64 	%rd10, %rd3, %rd7;
	ld.global.f32 	%f1, [%rd10];
	ld.global.f32 	%f2, [%rd9];
	add.f32 	%f3, %f1, %f2;
	st.global.f32 	[%rd8], %f3;
	add.s32 	%r29, %r29, %r2;
	add.s32 	%r27, %r27, 1;
	setp.ne.s32 	%p4, %r27, 0;
	@%p4 bra 	$L__BB0_3;
$L__BB0_4:
	setp.lt.u32 	%p5, %r3, 3;
	@%p5 bra 	$L__BB0_7;
	mul.wide.s32 	%rd15, %r2, 4;
	shl.b32 	%r26, %r2, 2;
$L__BB0_6:
	mul.wide.s32 	%rd11, %r29, 4;
	add.s64 	%rd12, %rd3, %rd11;
	ld.global.f32 	%f4, [%rd12];
	add.s64 	%rd13, %rd2, %rd11;
	ld.global.f32 	%f5, [%rd13];
	add.f32 	%f6, %f4, %f5;
	add.s64 	%rd14, %rd1, %rd11;
	st.global.f32 	[%rd14], %f6;
	add.s64 	%rd16, %rd12, %rd15;
	ld.global.f32 	%f7, [%rd16];
	add.s64 	%rd17, %rd13, %rd15;
	ld.global.f32 	%f8, [%rd17];
	add.f32 	%f9, %f7, %f8;
	add.s64 	%rd18, %rd14, %rd15;
	st.global.f32 	[%rd18], %f9;
	add.s64 	%rd19, %rd16, %rd15;
	ld.global.f32 	%f10, [%rd19];
	add.s64 	%rd20, %rd17, %rd15;
	ld.global.f32 	%f11, [%rd20];
	add.f32 	%f12, %f10, %f11;
	add.s64 	%rd21, %rd18, %rd15;
	st.global.f32 	[%rd21], %f12;
	add.s64 	%rd22, %rd19, %rd15;
	ld.global.f32 	%f13, [%rd22];
	add.s64 	%rd23, %rd20, %rd15;
	ld.global.f32 	%f14, [%rd23];
	add.f32 	%f15, %f13, %f14;
	add.s64 	%rd24, %rd21, %rd15;
	st.global.f32 	[%rd24], %f15;
	add.s32 	%r29, %r26, %r29;
	setp.lt.s32 	%p6, %r29, %r12;
	@%p6 bra 	$L__BB0_6;
$L__BB0_7:
	ret;

}


// ===== COMPILED SASS (sm_100) =====

	.target	sm_100

	.elftype	@"ET_EXEC"


//--------------------- .note.nv.tkinfo           --------------------------
	.section	.note.nv.tkinfo,"",@"SHT_NOTE"
	.sectionflags	@"SHF_NOTE_NV_TKINFO"
	.tkinfo
        /*0018*/ 	.word	0x00000002
        /*0030*/ 	.string	""
        /*0030*/ 	.string	"ptxas"
        /*0030*/ 	.string	"Cuda compilation tools, release 13.0, V13.0.88"
        /*0030*/ 	.string	"Build cuda_13.0.r13.0/compiler.36424714_0"
        /*0030*/ 	.string	"-arch sm_100 -m 64 "



//--------------------- .note.nv.cuinfo           --------------------------
	.section	.note.nv.cuinfo,"",@"SHT_NOTE"
	.sectionflags	@"SHF_NOTE_NV_CUINFO"
        /*0018*/ 	.short	0x0002
        /*001a*/ 	.short	0x0064
        /*001c*/ 	.short	0x0082
	.zero		2


//--------------------- .nv.info                  --------------------------
	.section	.nv.info,"",@"SHT_CUDA_INFO"
	.align	4


	//----- nvinfo : EIATTR_REGCOUNT
	.align		4
        /*0000*/ 	.byte	0x04, 0x2f
        /*0002*/ 	.short	(.L_1 - .L_0)
	.align		4
.L_0:
        /*0004*/ 	.word	index@(_Z14vec_add_kernelPKfS0_Pfi)
        /*0008*/ 	.word	0x0000001a


	//----- nvinfo : EIATTR_FRAME_SIZE
	.align		4
.L_1:
        /*000c*/ 	.byte	0x04, 0x11
        /*000e*/ 	.short	(.L_3 - .L_2)
	.align		4
.L_2:
        /*0010*/ 	.word	index@(_Z14vec_add_kernelPKfS0_Pfi)
        /*0014*/ 	.word	0x00000000


	//----- nvinfo : EIATTR_MIN_STACK_SIZE
	.align		4
.L_3:
        /*0018*/ 	.byte	0x04, 0x12
        /*001a*/ 	.short	(.L_5 - .L_4)
	.align		4
.L_4:
        /*001c*/ 	.word	index@(_Z14vec_add_kernelPKfS0_Pfi)
        /*0020*/ 	.word	0x00000000
.L_5:


//--------------------- .nv.compat                --------------------------
	.section	.nv.compat,"",@"SHT_CUDA_COMPAT_INFO"
	.align	4
        /*0000*/ 	.byte	0x02, 0x09, 0x00, 0x00, 0x02, 0x02, 0x01, 0x00, 0x02, 0x05, 0x05, 0x00, 0x03, 0x07, 0x01, 0x01
        /*0010*/ 	.byte	0x02, 0x03, 0x00, 0x00, 0x02, 0x06, 0x01, 0x00, 0x04, 0x0b, 0x08, 0x00, 0x09, 0x00, 0x00, 0x00
        /*0020*/ 	.byte	0x00, 0x00, 0x00, 0x00


//--------------------- .nv.info._Z14vec_add_kernelPKfS0_Pfi --------------------------
	.section	.nv.info._Z14vec_add_kernelPKfS0_Pfi,"",@"SHT_CUDA_INFO"
	.sectionflags	@""
	.align	4


	//----- nvinfo : EIATTR_CUDA_API_VERSION
	.align		4
        /*0000*/ 	.byte	0x04, 0x37
        /*0002*/ 	.short	(.L_7 - .L_6)
.L_6:
        /*0004*/ 	.word	0x00000082


	//----- nvinfo : EIATTR_KPARAM_INFO
	.align		4
.L_7:
        /*0008*/ 	.byte	0x04, 0x17
        /*000a*/ 	.short	(.L_9 - .L_8)
.L_8:
        /*000c*/ 	.word	0x00000000
        /*0010*/ 	.short	0x0003
        /*0012*/ 	.short	0x0018
        /*0014*/ 	.byte	0x00, 0xf0, 0x11, 0x00


	//----- nvinfo : EIATTR_KPARAM_INFO
	.align		4
.L_9:
        /*0018*/ 	.byte	0x04, 0x17
        /*001a*/ 	.short	(.L_11 - .L_10)
.L_10:
        /*001c*/ 	.word	0x00000000
        /*0020*/ 	.short	0x0002
        /*0022*/ 	.short	0x0010
        /*0024*/ 	.byte	0x00, 0xf5, 0x21, 0x00


	//----- nvinfo : EIATTR_KPARAM_INFO
	.align		4
.L_11:
        /*0028*/ 	.byte	0x04, 0x17
        /*002a*/ 	.short	(.L_13 - .L_12)
.L_12:
        /*002c*/ 	.word	0x00000000
        /*0030*/ 	.short	0x0001
        /*0032*/ 	.short	0x0008
        /*0034*/ 	.byte	0x00, 0xf5, 0x21, 0x00


	//----- nvinfo : EIATTR_KPARAM_INFO
	.align		4
.L_13:
        /*0038*/ 	.byte	0x04, 0x17
        /*003a*/ 	.short	(.L_15 - .L_14)
.L_14:
        /*003c*/ 	.word	0x00000000
        /*0040*/ 	.short	0x0000
        /*0042*/ 	.short	0x0000
        /*0044*/ 	.byte	0x00, 0xf5, 0x21, 0x00


	//----- nvinfo : EIATTR_SPARSE_MMA_MASK
	.align		4
.L_15:
        /*0048*/ 	.byte	0x03, 0x50
        /*004a*/ 	.short	0x0000


	//----- nvinfo : EIATTR_MAXREG_COUNT
	.align		4
        /*004c*/ 	.byte	0x03, 0x1b
        /*004e*/ 	.short	0x00ff


	//----- nvinfo : EIATTR_MERCURY_ISA_VERSION
	.align		4
        /*0050*/ 	.byte	0x03, 0x5f
        /*0052*/ 	.short	0x0101


	//----- nvinfo : EIATTR_VRC_CTA_INIT_COUNT
	.align		4
        /*0054*/ 	.byte	0x02, 0x4a
	.zero		1
	.zero		1


	//----- nvinfo : EIATTR_EXIT_INSTR_OFFSETS
	.align		4
        /*0058*/ 	.byte	0x04, 0x1c
        /*005a*/ 	.short	(.L_17 - .L_16)


	//   ....[0]....
.L_16:
        /*005c*/ 	.word	0x00000090


	//   ....[1]....
        /*0060*/ 	.word	0x000003a0


	//   ....[2]....
        /*0064*/ 	.word	0x000005d0


	//----- nvinfo : EIATTR_CRS_STACK_SIZE
	.align		4
.L_17:
        /*0068*/ 	.byte	0x04, 0x1e
        /*006a*/ 	.short	(.L_19 - .L_18)
.L_18:
        /*006c*/ 	.word	0x00000000


	//----- nvinfo : EIATTR_CBANK_PARAM_SIZE
	.align		4
.L_19:
        /*0070*/ 	.byte	0x03, 0x19
        /*0072*/ 	.short	0x001c


	//----- nvinfo : EIATTR_PARAM_CBANK
	.align		4
        /*0074*/ 	.byte	0x04, 0x0a
        /*0076*/ 	.short	(.L_21 - .L_20)
	.align		4
.L_20:
        /*0078*/ 	.word	index@(.nv.constant0._Z14vec_add_kernelPKfS0_Pfi)
        /*007c*/ 	.short	0x0380
        /*007e*/ 	.short	0x001c


	//----- nvinfo : EIATTR_SW_WAR
	.align		4
.L_21:
        /*0080*/ 	.byte	0x04, 0x36
        /*0082*/ 	.short	(.L_23 - .L_22)
.L_22:
        /*0084*/ 	.word	0x00000008
.L_23:


//--------------------- .nv.callgraph             --------------------------
	.section	.nv.callgraph,"",@"SHT_CUDA_CALLGRAPH"
	.align	4
	.sectionentsize	8
	.align		4
        /*0000*/ 	.word	0x00000000
	.align		4
        /*0004*/ 	.word	0xffffffff
	.align		4
        /*0008*/ 	.word	0x00000000
	.align		4
        /*000c*/ 	.word	0xfffffffe
	.align		4
        /*0010*/ 	.word	0x00000000
	.align		4
        /*0014*/ 	.word	0xfffffffd
	.align		4
        /*0018*/ 	.word	0x00000000
	.align		4
        /*001c*/ 	.word	0xfffffffc


//--------------------- .text._Z14vec_add_kernelPKfS0_Pfi --------------------------
	.section	.text._Z14vec_add_kernelPKfS0_Pfi,"ax",@progbits
	.align	128
        .global         _Z14vec_add_kernelPKfS0_Pfi
        .type           _Z14vec_add_kernelPKfS0_Pfi,@function
        .size           _Z14vec_add_kernelPKfS0_Pfi,(.L_x_5 - _Z14vec_add_kernelPKfS0_Pfi)
        .other          _Z14vec_add_kernelPKfS0_Pfi,@"STO_CUDA_ENTRY STV_DEFAULT"
_Z14vec_add_kernelPKfS0_Pfi:
.text._Z14vec_add_kernelPKfS0_Pfi:
[----:B------:R-:W-:Y:S01]  /*0000*/  LDC R1, c[0x0][0x37c] ;  /* 0x0000df00ff017b82 */ /* 0x000fe20000000800 */
[----:B------:R-:W0:Y:S07]  /*0010*/  S2R R3, SR_TID.X ;  /* 0x0000000000037919 */ /* 0x000e2e0000002100 */
[----:B------:R-:W0:Y:S01]  /*0020*/  S2UR UR4, SR_CTAID.X ;  /* 0x00000000000479c3 */ /* 0x000e220000002500 */
[----:B------:R-:W1:Y:S07]  /*0030*/  LDCU UR6, c[0x0][0x398] ;  /* 0x00007300ff0677ac */ /* 0x000e6e0008000800 */
[----:B------:R-:W0:Y:S01]  /*0040*/  LDC R0, c[0x0][0x360] ;  /* 0x0000d800ff007b82 */ /* 0x000e220000000800 */
[----:B------:R-:W2:Y:S01]  /*0050*/  LDCU UR5, c[0x0][0x370] ;  /* 0x00006e00ff0577ac */ /* 0x000ea20008000800 */
[----:B0-----:R-:W-:-:S02]  /*0060*/  IMAD R3, R0, UR4, R3 ;  /* 0x0000000400037c24 */ /* 0x001fc4000f8e0203 */
[----:B--2---:R-:W-:-:S03]  /*0070*/  IMAD R0, R0, UR5, RZ ;  /* 0x0000000500007c24 */ /* 0x004fc6000f8e02ff */
[----:B-1----:R-:W-:-:S13]  /*0080*/  ISETP.GE.AND P0, PT, R3, UR6, PT ;  /* 0x0000000603007c0c */ /* 0x002fda000bf06270 */
[----:B------:R-:W-:Y:S05]  /*0090*/  @P0 EXIT ;  /* 0x000000000000094d */ /* 0x000fea0003800000 */
[----:B------:R-:W0:Y:S01]  /*00a0*/  I2F.U32.RP R8, R0 ;  /* 0x0000000000087306 */ /* 0x000e220000209000 */
[----:B------:R-:W-:Y:S01]  /*00b0*/  IADD3 R2, PT, PT, R0, R3, RZ ;  /* 0x0000000300027210 */ /* 0x000fe20007ffe0ff */
[----:B------:R-:W1:Y:S01]  /*00c0*/  LDCU.64 UR4, c[0x0][0x358] ;  /* 0x00006b00ff0477ac */ /* 0x000e620008000a00 */
[----:B------:R-:W-:Y:S01]  /*00d0*/  IADD3 R9, PT, PT, RZ, -R0, RZ ;  /* 0x80000000ff097210 */ /* 0x000fe20007ffe0ff */
[----:B------:R-:W-:Y:S01]  /*00e0*/  BSSY.RECONVERGENT B0, `(.L_x_0) ;  /* 0x000002b000007945 */ /* 0x000fe20003800200 */
[C---:B------:R-:W-:Y:S02]  /*00f0*/  ISETP.GE.AND P0, PT, R2.reuse, UR6, PT ;  /* 0x0000000602007c0c */ /* 0x040fe4000bf06270 */
[----:B------:R-:W-:Y:S02]  /*0100*/  VIMNMX R7, PT, PT, R2, UR6, !PT ;  /* 0x0000000602077c48 */ /* 0x000fe4000ffe0100 */
[----:B------:R-:W-:Y:S02]  /*0110*/  SEL R6, RZ, 0x1, P0 ;  /* 0x00000001ff067807 */ /* 0x000fe40000000000 */
[----:B------:R-:W-:-:S02]  /*0120*/  ISETP.NE.U32.AND P2, PT, R0, RZ, PT ;  /* 0x000000ff0000720c */ /* 0x000fc40003f45070 */
[----:B------:R-:W-:Y:S01]  /*0130*/  IADD3 R7, PT, PT, R7, -R2, -R6 ;  /* 0x8000000207077210 */ /* 0x000fe20007ffe806 */
[----:B0-----:R-:W0:Y:S02]  /*0140*/  MUFU.RCP R8, R8 ;  /* 0x0000000800087308 */ /* 0x001e240000001000 */
[----:B0-----:R-:W-:-:S06]  /*0150*/  IADD3 R4, PT, PT, R8, 0xffffffe, RZ ;  /* 0x0ffffffe08047810 */ /* 0x001fcc0007ffe0ff */
[----:B------:R0:W2:Y:S02]  /*0160*/  F2I.FTZ.U32.TRUNC.NTZ R5, R4 ;  /* 0x0000000400057305 */ /* 0x0000a4000021f000 */
[----:B0-----:R-:W-:Y:S02]  /*0170*/  HFMA2 R4, -RZ, RZ, 0, 0 ;  /* 0x00000000ff047431 */ /* 0x001fe400000001ff */
[----:B--2---:R-:W-:-:S04]  /*0180*/  IMAD R9, R9, R5, RZ ;  /* 0x0000000509097224 */ /* 0x004fc800078e02ff */
[----:B------:R-:W-:-:S06]  /*0190*/  IMAD.HI.U32 R8, R5, R9, R4 ;  /* 0x0000000905087227 */ /* 0x000fcc00078e0004 */
[----:B------:R-:W-:-:S05]  /*01a0*/  IMAD.HI.U32 R5, R8, R7, RZ ;  /* 0x0000000708057227 */ /* 0x000fca00078e00ff */
[----:B------:R-:W-:-:S05]  /*01b0*/  IADD3 R2, PT, PT, -R5, RZ, RZ ;  /* 0x000000ff05027210 */ /* 0x000fca0007ffe1ff */
[----:B------:R-:W-:-:S05]  /*01c0*/  IMAD R7, R0, R2, R7 ;  /* 0x0000000200077224 */ /* 0x000fca00078e0207 */
[----:B------:R-:W-:-:S13]  /*01d0*/  ISETP.GE.U32.AND P0, PT, R7, R0, PT ;  /* 0x000000000700720c */ /* 0x000fda0003f06070 */
[----:B------:R-:W-:Y:S02]  /*01e0*/  @P0 IADD3 R7, PT, PT, -R0, R7, RZ ;  /* 0x0000000700070210 */ /* 0x000fe40007ffe1ff */
[----:B------:R-:W-:Y:S02]  /*01f0*/  @P0 IADD3 R5, PT, PT, R5, 0x1, RZ ;  /* 0x0000000105050810 */ /* 0x000fe40007ffe0ff */
[----:B------:R-:W-:-:S13]  /*0200*/  ISETP.GE.U32.AND P1, PT, R7, R0, PT ;  /* 0x000000000700720c */ /* 0x000fda0003f26070 */
[----:B------:R-:W-:Y:S02]  /*0210*/  @P1 IADD3 R5, PT, PT, R5, 0x1, RZ ;  /* 0x0000000105051810 */ /* 0x000fe40007ffe0ff */
[----:B------:R-:W-:-:S04]  /*0220*/  @!P2 LOP3.LUT R5, RZ, R0, RZ, 0x33, !PT ;  /* 0x00000000ff05a212 */ /* 0x000fc800078e33ff */
[----:B------:R-:W-:-:S04]  /*0230*/  IADD3 R2, PT, PT, R6, R5, RZ ;  /* 0x0000000506027210 */ /* 0x000fc80007ffe0ff */
[C---:B------:R-:W-:Y:S02]  /*0240*/  LOP3.LUT R4, R2.reuse, 0x3, RZ, 0xc0, !PT ;  /* 0x0000000302047812 */ /* 0x040fe400078ec0ff */
[----:B------:R-:W-:Y:S02]  /*0250*/  ISETP.GE.U32.AND P1, PT, R2, 0x3, PT ;  /* 0x000000030200780c */ /* 0x000fe40003f26070 */
[----:B------:R-:W-:-:S13]  /*0260*/  ISETP.NE.AND P0, PT, R4, 0x3, PT ;  /* 0x000000030400780c */ /* 0x000fda0003f05270 */
[----:B-1----:R-:W-:Y:S05]  /*0270*/  @!P0 BRA `(.L_x_1) ;  /* 0x0000000000448947 */ /* 0x002fea0003800000 */
[----:B------:R-:W0:Y:S01]  /*0280*/  LDC.64 R4, c[0x0][0x390] ;  /* 0x0000e400ff047b82 */ /* 0x000e220000000a00 */
[----:B------:R-:W-:-:S04]  /*0290*/  IADD3 R2, PT, PT, R2, 0x1, RZ ;  /* 0x0000000102027810 */ /* 0x000fc80007ffe0ff */
[----:B------:R-:W-:-:S03]  /*02a0*/  LOP3.LUT R2, R2, 0x3, RZ, 0xc0, !PT ;  /* 0x0000000302027812 */ /* 0x000fc600078ec0ff */
[----:B------:R-:W1:Y:S01]  /*02b0*/  LDC.64 R6, c[0x0][0x380] ;  /* 0x0000e000ff067b82 */ /* 0x000e620000000a00 */
[----:B------:R-:W-:-:S07]  /*02c0*/  IADD3 R2, PT, PT, -R2, RZ, RZ ;  /* 0x000000ff02027210 */ /* 0x000fce0007ffe1ff */
[----:B------:R-:W2:Y:S02]  /*02d0*/  LDC.64 R8, c[0x0][0x388] ;  /* 0x0000e200ff087b82 */ /* 0x000ea40000000a00 */
.L_x_2:
[----:B--2---:R-:W-:-:S04]  /*02e0*/  IMAD.WIDE R12, R3, 0x4, R8 ;  /* 0x00000004030c7825 */ /* 0x004fc800078e0208 */
[C---:B-1----:R-:W-:Y:S02]  /*02f0*/  IMAD.WIDE R14, R3.reuse, 0x4, R6 ;  /* 0x00000004030e7825 */ /* 0x042fe400078e0206 */
[----:B------:R-:W2:Y:S04]  /*0300*/  LDG.E R13, desc[UR4][R12.64] ;  /* 0x000000040c0d7981 */ /* 0x000ea8000c1e1900 */
[----:B------:R-:W2:Y:S01]  /*0310*/  LDG.E R14, desc[UR4][R14.64] ;  /* 0x000000040e0e7981 */ /* 0x000ea2000c1e1900 */
[----:B0--3--:R-:W-:Y:S01]  /*0320*/  IMAD.WIDE R10, R3, 0x4, R4 ;  /* 0x00000004030a7825 */ /* 0x009fe200078e0204 */
[----:B------:R-:W-:Y:S02]  /*0330*/  IADD3 R2, PT, PT, R2, 0x1, RZ ;  /* 0x0000000102027810 */ /* 0x000fe40007ffe0ff */
[----:B------:R-:W-:-:S02]  /*0340*/  IADD3 R3, PT, PT, R0, R3, RZ ;  /* 0x0000000300037210 */ /* 0x000fc40007ffe0ff */
[----:B------:R-:W-:Y:S01]  /*0350*/  ISETP.NE.AND P0, PT, R2, RZ, PT ;  /* 0x000000ff0200720c */ /* 0x000fe20003f05270 */
[----:B--2---:R-:W-:-:S05]  /*0360*/  FADD R17, R14, R13 ;  /* 0x0000000d0e117221 */ /* 0x004fca0000000000 */
[----:B------:R3:W-:Y:S07]  /*0370*/  STG.E desc[UR4][R10.64], R17 ;  /* 0x000000110a007986 */ /* 0x0007ee000c101904 */
[----:B------:R-:W-:Y:S05]  /*0380*/  @P0 BRA `(.L_x_2) ;  /* 0xfffffffc00d40947 */ /* 0x000fea000383ffff */
.L_x_1:
[----:B------:R-:W-:Y:S05]  /*0390*/  BSYNC.RECONVERGENT B0 ;  /* 0x0000000000007941 */ /* 0x000fea0003800200 */
.L_x_0:
[----:B------:R-:W-:Y:S05]  /*03a0*/  @!P1 EXIT ;  /* 0x000000000000994d */ /* 0x000fea0003800000 */
.L_x_3:
[----:B------:R-:W3:Y:S08]  /*03b0*/  LDC.64 R4, c[0x0][0x380] ;  /* 0x0000e000ff047b82 */ /* 0x000ef00000000a00 */
[----:B------:R-:W0:Y:S01]  /*03c0*/  LDC.64 R6, c[0x0][0x388] ;  /* 0x0000e200ff067b82 */ /* 0x000e220000000a00 */
[----:B---3--:R-:W-:-:S07]  /*03d0*/  IMAD.WIDE R10, R3, 0x4, R4 ;  /* 0x00000004030a7825 */ /* 0x008fce00078e0204 */
[----:B------:R-:W1:Y:S01]  /*03e0*/  LDC.64 R4, c[0x0][0x390] ;  /* 0x0000e400ff047b82 */ /* 0x000e620000000a00 */
[----:B--2---:R-:W2:Y:S01]  /*03f0*/  LDG.E R2, desc[UR4][R10.64] ;  /* 0x000000040a027981 */ /* 0x004ea2000c1e1900 */
[----:B0-----:R-:W-:-:S05]  /*0400*/  IMAD.WIDE R12, R3, 0x4, R6 ;  /* 0x00000004030c7825 */ /* 0x001fca00078e0206 */
[----:B------:R-:W2:Y:S01]  /*0410*/  LDG.E R7, desc[UR4][R12.64] ;  /* 0x000000040c077981 */ /* 0x000ea2000c1e1900 */
[----:B-1----:R-:W-:-:S04]  /*0420*/  IMAD.WIDE R16, R3, 0x4, R4 ;  /* 0x0000000403107825 */ /* 0x002fc800078e0204 */
[----:B------:R-:W-:-:S04]  /*0430*/  IMAD.WIDE R4, R0, 0x4, R10 ;  /* 0x0000000400047825 */ /* 0x000fc800078e020a */
[----:B--2---:R-:W-:Y:S01]  /*0440*/  FADD R19, R2, R7 ;  /* 0x0000000702137221 */ /* 0x004fe20000000000 */
[----:B------:R-:W-:-:S04]  /*0450*/  IMAD.WIDE R6, R0, 0x4, R12 ;  /* 0x0000000400067825 */ /* 0x000fc800078e020c */
[----:B------:R0:W-:Y:S04]  /*0460*/  STG.E desc[UR4][R16.64], R19 ;  /* 0x0000001310007986 */ /* 0x0001e8000c101904 */
[----:B------:R-:W2:Y:S04]  /*0470*/  LDG.E R2, desc[UR4][R4.64] ;  /* 0x0000000404027981 */ /* 0x000ea8000c1e1900 */
[----:B------:R-:W2:Y:S01]  /*0480*/  LDG.E R15, desc[UR4][R6.64] ;  /* 0x00000004060f7981 */ /* 0x000ea2000c1e1900 */
[----:B------:R-:W-:-:S04]  /*0490*/  IMAD.WIDE R8, R0, 0x4, R16 ;  /* 0x0000000400087825 */ /* 0x000fc800078e0210 */
[----:B------:R-:W-:-:S04]  /*04a0*/  IMAD.WIDE R10, R0, 0x4, R4 ;  /* 0x00000004000a7825 */ /* 0x000fc800078e0204 */
[----:B------:R-:W-:-:S04]  /*04b0*/  IMAD.WIDE R12, R0, 0x4, R6 ;  /* 0x00000004000c7825 */ /* 0x000fc800078e0206 */
[----:B--2---:R-:W-:-:S05]  /*04c0*/  FADD R21, R2, R15 ;  /* 0x0000000f02157221 */ /* 0x004fca0000000000 */
        /* <DEDUP_REMOVED lines=8> */
[----:B------:R-:W1:Y:S04]  /*0550*/  LDG.E R4, desc[UR4][R4.64] ;  /* 0x0000000404047981 */ /* 0x000e68000c1e1900 */
[----:B------:R-:W1:Y:S01]  /*0560*/  LDG.E R7, desc[UR4][R6.64] ;  /* 0x0000000406077981 */ /* 0x000e62000c1e1900 */
[C---:B0-----:R-:W-:Y:S01]  /*0570*/  IMAD.WIDE R16, R0.reuse, 0x4, R14 ;  /* 0x0000000400107825 */ /* 0x041fe200078e020e */
[----:B------:R-:W-:-:S04]  /*0580*/  LEA R3, R0, R3, 0x2 ;  /* 0x0000000300037211 */ /* 0x000fc800078e10ff */
[----:B------:R-:W-:Y:S01]  /*0590*/  ISETP.GE.AND P0, PT, R3, UR6, PT ;  /* 0x0000000603007c0c */ /* 0x000fe2000bf06270 */
[----:B-1----:R-:W-:-:S05]  /*05a0*/  FADD R9, R4, R7 ;  /* 0x0000000704097221 */ /* 0x002fca0000000000 */
[----:B------:R2:W-:Y:S07]  /*05b0*/  STG.E desc[UR4][R16.64], R9 ;  /* 0x0000000910007986 */ /* 0x0005ee000c101904 */
[----:B------:R-:W-:Y:S05]  /*05c0*/  @!P0 BRA `(.L_x_3) ;  /* 0xfffffffc00788947 */ /* 0x000fea000383ffff */
[----:B------:R-:W-:Y:S05]  /*05d0*/  EXIT ;  /* 0x000000000000794d */ /* 0x000fea0003800000 */
.L_x_4:
[----:B------:R-:W-:-:S00]  /*05e0*/  BRA `(.L_x_4) ;  /* 0xfffffffc00fc7947 */ /* 0x000fc0000383ffff */
[----:B------:R-:W-:-:S00]  /*05f0*/  NOP ;  /* 0x0000000000007918 */ /* 0x000fc00000000000 */
        /* <DEDUP_REMOVED lines=8> */
.L_x_5:


//--------------------- .nv.shared.reserved.0     --------------------------
	.section	.nv.shared.reserved.0,"aw",@nobits
	.weak		__nv_reservedSMEM_offset_0_alias
	.size		__nv_reservedSMEM_offset_0_alias, 0, 64
	.other		__nv_reservedSMEM_offset_0_alias,@"STO_CUDA_RESERVED_SHARED STV_DEFAULT"
__nv_reservedSMEM_offset_0_alias:
	.zero		0
	.zero		64


//--------------------- .nv.constant0._Z14vec_add_kernelPKfS0_Pfi --------------------------
	.section	.nv.constant0._Z14vec_add_kernelPKfS0_Pfi,"a",@progbits
	.sectionflags	@""
	.align	4
.nv.constant0._Z14vec_add_kernelPKfS0_Pfi:
	.zero		924


//--------------------- SYMBOLS --------------------------

	.type		.nv.reservedSmem.offset0,@object
	.size		.nv.reservedSmem.offset0,0x4
